	.headerflags	@"EF_CUDA_TEXMODE_UNIFIED EF_CUDA_64BIT_ADDRESS EF_CUDA_ACCELERATORS EF_CUDA_SM90 EF_CUDA_VIRTUAL_SM(EF_CUDA_SM90)"
	.elftype	@"ET_EXEC"


//--------------------- .nv.info                  --------------------------
	.section	.nv.info,"",@"SHT_CUDA_INFO"
	.align	4


	//----- nvinfo : EIATTR_REGCOUNT
	.align		4
        /*0000*/ 	.byte	0x04, 0x2f
        /*0002*/ 	.short	(.L_1 - .L_0)
	.align		4
.L_0:
        /*0004*/ 	.word	index@(triton_poi_fused_mul_15)
        /*0008*/ 	.word	0x0000000a


	//----- nvinfo : EIATTR_MIN_STACK_SIZE
	.align		4
.L_1:
        /*000c*/ 	.byte	0x04, 0x12
        /*000e*/ 	.short	(.L_3 - .L_2)
	.align		4
.L_2:
        /*0010*/ 	.word	index@(triton_poi_fused_mul_15)
        /*0014*/ 	.word	0x00000000


	//----- nvinfo : EIATTR_FRAME_SIZE
	.align		4
.L_3:
        /*0018*/ 	.byte	0x04, 0x11
        /*001a*/ 	.short	(.L_5 - .L_4)
	.align		4
.L_4:
        /*001c*/ 	.word	index@(triton_poi_fused_mul_15)
        /*0020*/ 	.word	0x00000000


	//----- nvinfo : EIATTR_MIN_STACK_SIZE
	.align		4
.L_5:
        /*0024*/ 	.byte	0x04, 0x12
        /*0026*/ 	.short	(.L_7 - .L_6)
	.align		4
.L_6:
        /*0028*/ 	.word	index@(triton_poi_fused_mul_15)
        /*002c*/ 	.word	0x00000000
.L_7:


//--------------------- .nv.info.triton_poi_fused_mul_15 --------------------------
	.section	.nv.info.triton_poi_fused_mul_15,"",@"SHT_CUDA_INFO"
	.sectionflags	@""
	.align	4


	//----- nvinfo : EIATTR_CUDA_API_VERSION
	.align		4
        /*0000*/ 	.byte	0x04, 0x37
        /*0002*/ 	.short	(.L_9 - .L_8)
.L_8:
        /*0004*/ 	.word	0x0000007c


	//----- nvinfo : EIATTR_KPARAM_INFO
	.align		4
.L_9:
        /*0008*/ 	.byte	0x04, 0x17
        /*000a*/ 	.short	(.L_11 - .L_10)
.L_10:
        /*000c*/ 	.word	0x00000000
        /*0010*/ 	.short	0x0002
        /*0012*/ 	.short	0x0010
        /*0014*/ 	.byte	0x00, 0xf0, 0x11, 0x00


	//----- nvinfo : EIATTR_KPARAM_INFO
	.align		4
.L_11:
        /*0018*/ 	.byte	0x04, 0x17
        /*001a*/ 	.short	(.L_13 - .L_12)
.L_12:
        /*001c*/ 	.word	0x00000000
        /*0020*/ 	.short	0x0001
        /*0022*/ 	.short	0x0008
        /*0024*/ 	.byte	0x00, 0xf4, 0x21, 0x00


	//----- nvinfo : EIATTR_KPARAM_INFO
	.align		4
.L_13:
        /*0028*/ 	.byte	0x04, 0x17
        /*002a*/ 	.short	(.L_15 - .L_14)
.L_14:
        /*002c*/ 	.word	0x00000000
        /*0030*/ 	.short	0x0000
        /*0032*/ 	.short	0x0000
        /*0034*/ 	.byte	0x00, 0xf4, 0x21, 0x00


	//----- nvinfo : EIATTR_SPARSE_MMA_MASK
	.align		4
.L_15:
        /*0038*/ 	.byte	0x03, 0x50
        /*003a*/ 	.short	0x0000


	//----- nvinfo : EIATTR_MAXREG_COUNT
	.align		4
        /*003c*/ 	.byte	0x03, 0x1b
        /*003e*/ 	.short	0x00ff


	//----- nvinfo : EIATTR_EXIT_INSTR_OFFSETS
	.align		4
        /*0040*/ 	.byte	0x04, 0x1c
        /*0042*/ 	.short	(.L_17 - .L_16)


	//   ....[0]....
.L_16:
        /*0044*/ 	.word	0x000001f0


	//----- nvinfo : EIATTR_REQNTID
	.align		4
.L_17:
        /*0048*/ 	.byte	0x04, 0x10
        /*004a*/ 	.short	(.L_19 - .L_18)
.L_18:
        /*004c*/ 	.word	0x00000080
        /*0050*/ 	.word	0x00000001
        /*0054*/ 	.word	0x00000001


	//----- nvinfo : EIATTR_CBANK_PARAM_SIZE
	.align		4
.L_19:
        /*0058*/ 	.byte	0x03, 0x19
        /*005a*/ 	.short	0x0014


	//----- nvinfo : EIATTR_PARAM_CBANK
	.align		4
        /*005c*/ 	.byte	0x04, 0x0a
        /*005e*/ 	.short	(.L_21 - .L_20)
	.align		4
.L_20:
        /*0060*/ 	.word	index@(.nv.constant0.triton_poi_fused_mul_15)
        /*0064*/ 	.short	0x0210
        /*0066*/ 	.short	0x0014


	//----- nvinfo : EIATTR_SW_WAR
	.align		4
.L_21:
        /*0068*/ 	.byte	0x04, 0x36
        /*006a*/ 	.short	(.L_23 - .L_22)
.L_22:
        /*006c*/ 	.word	0x00000008
.L_23:


//--------------------- .nv.callgraph             --------------------------
	.section	.nv.callgraph,"",@"SHT_CUDA_CALLGRAPH"
	.align	4
	.sectionentsize	8
	.align		4
        /*0000*/ 	.word	0x00000000
	.align		4
        /*0004*/ 	.word	0xffffffff
	.align		4
        /*0008*/ 	.word	0x00000000
	.align		4
        /*000c*/ 	.word	0xfffffffe
	.align		4
        /*0010*/ 	.word	0x00000000
	.align		4
        /*0014*/ 	.word	0xfffffffd
	.align		4
        /*0018*/ 	.word	0x00000000
	.align		4
        /*001c*/ 	.word	0xfffffffc


//--------------------- .text.triton_poi_fused_mul_15 --------------------------
	.section	.text.triton_poi_fused_mul_15,"ax",@progbits
	.align	128
        .global         triton_poi_fused_mul_15
        .type           triton_poi_fused_mul_15,@function
        .size           triton_poi_fused_mul_15,(.L_x_1 - triton_poi_fused_mul_15)
        .other          triton_poi_fused_mul_15,@"STO_CUDA_ENTRY STV_DEFAULT"
triton_poi_fused_mul_15:
.text.triton_poi_fused_mul_15:
[----:B------:R-:W-:Y:S01]  /*0000*/  LDC R1, c[0x0][0x28] ;  /* 0x00000a00ff017b82 */ /* 0x000fe20000000800 */
[----:B------:R-:W1:Y:S07]  /*0010*/  S2R R0, SR_TID.X ;  /* 0x0000000000007919 */ /* 0x000e6e0000002100 */
[----:B------:R-:W2:Y:S01]  /*0020*/  LDC.64 R4, c[0x0][0x218] ;  /* 0x00008600ff047b82 */ /* 0x000ea20000000a00 */
[----:B------:R-:W-:Y:S01]  /*0030*/  ULDC.64 UR4, c[0x0][0x208] ;  /* 0x0000820000047ab9 */ /* 0x000fe20000000a00 */
[----:B------:R-:W3:Y:S01]  /*0040*/  S2R R7, SR_CTAID.X ;  /* 0x0000000000077919 */ /* 0x000ee20000002500 */
[----:B-1----:R-:W-:-:S02]  /*0050*/  LOP3.LUT R0, R0, 0x7f, RZ, 0xc0, !PT ;  /* 0x0000007f00007812 */ /* 0x002fc400078ec0ff */
[----:B---3--:R-:W-:Y:S02]  /*0060*/  SHF.R.S32.HI R2, RZ, 0x18, R7 ;  /* 0x00000018ff027819 */ /* 0x008fe40000011407 */
[----:B------:R-:W-:Y:S02]  /*0070*/  LEA R7, R7, R0, 0x7 ;  /* 0x0000000007077211 */ /* 0x000fe400078e38ff */
[----:B------:R-:W-:-:S04]  /*0080*/  SGXT R0, R2, 0x1 ;  /* 0x000000010200781a */ /* 0x000fc80000000200 */
[----:B------:R-:W-:-:S04]  /*0090*/  LEA.HI R0, R0, R7, RZ, 0x6 ;  /* 0x0000000700007211 */ /* 0x000fc800078f30ff */
[----:B------:R-:W-:-:S05]  /*00a0*/  SHF.R.S32.HI R3, RZ, 0x6, R0 ;  /* 0x00000006ff037819 */ /* 0x000fca0000011400 */
[----:B--2---:R-:W-:Y:S02]  /*00b0*/  IMAD.WIDE R4, R3, 0x4, R4 ;  /* 0x0000000403047825 */ /* 0x004fe400078e0204 */
[----:B------:R-:W1:Y:S04]  /*00c0*/  LDC.64 R2, c[0x0][0x210] ;  /* 0x00008400ff027b82 */ /* 0x000e680000000a00 */
[----:B------:R-:W2:Y:S01]  /*00d0*/  LDG.E.EL R4, desc[UR4][R4.64] ;  /* 0x0000000404047981 */ /* 0x000ea2000c2e1900 */
[----:B-1----:R-:W-:-:S05]  /*00e0*/  IMAD.WIDE R2, R7, 0x4, R2 ;  /* 0x0000000407027825 */ /* 0x002fca00078e0202 */
[----:B------:R-:W3:Y:S01]  /*00f0*/  LDG.E R0, desc[UR4][R2.64] ;  /* 0x0000000402007981 */ /* 0x000ee2000c1e1900 */
[----:B--2---:R-:W-:Y:S01]  /*0100*/  FADD R6, RZ, -R4 ;  /* 0x80000004ff067221 */ /* 0x004fe20000000000 */
[----:B------:R-:W-:-:S03]  /*0110*/  HFMA2.MMA R4, -RZ, RZ, 1.625, 0 ;  /* 0x3e800000ff047435 */ /* 0x000fc600000001ff */
[----:B------:R-:W-:-:S05]  /*0120*/  FMUL R6, R6, 1.4426950216293334961 ;  /* 0x3fb8aa3b06067820 */ /* 0x000fca0000400000 */
[----:B------:R-:W-:-:S13]  /*0130*/  FSETP.GEU.AND P0, PT, R6, -126, PT ;  /* 0xc2fc00000600780b */ /* 0x000fda0003f0e000 */
[----:B------:R-:W-:-:S04]  /*0140*/  @!P0 FMUL R6, R6, 0.5 ;  /* 0x3f00000006068820 */ /* 0x000fc80000400000 */
[----:B------:R-:W1:Y:S02]  /*0150*/  MUFU.EX2 R7, R6 ;  /* 0x0000000600077308 */ /* 0x000e640000000800 */
[----:B-1----:R-:W-:-:S04]  /*0160*/  @!P0 FMUL R7, R7, R7 ;  /* 0x0000000707078220 */ /* 0x002fc80000400000 */
[----:B------:R-:W-:-:S05]  /*0170*/  FADD R7, R7, 1 ;  /* 0x3f80000007077421 */ /* 0x000fca0000000000 */
[----:B------:R-:W-:-:S04]  /*0180*/  FSETP.GT.AND P0, PT, R7, 8.50705917302346158658e+37, PT ;  /* 0x7e8000000700780b */ /* 0x000fc80003f04000 */
[----:B------:R-:W-:-:S09]  /*0190*/  FSEL R4, R4, 1, P0 ;  /* 0x3f80000004047808 */ /* 0x000fd20000000000 */
[----:B------:R-:W-:-:S06]  /*01a0*/  @P0 FMUL R7, R7, 0.25 ;  /* 0x3e80000007070820 */ /* 0x000fcc0000400000 */
[----:B------:R-:W1:Y:S02]  /*01b0*/  MUFU.RCP R7, R7 ;  /* 0x0000000700077308 */ /* 0x000e640000001000 */
[----:B-1----:R-:W-:-:S04]  /*01c0*/  FMUL R5, R7, R4 ;  /* 0x0000000407057220 */ /* 0x002fc80000400000 */
[----:B---3--:R-:W-:-:S05]  /*01d0*/  FMUL R5, R0, R5 ;  /* 0x0000000500057220 */ /* 0x008fca0000400000 */
[----:B------:R-:W-:Y:S01]  /*01e0*/  STG.E desc[UR4][R2.64], R5 ;  /* 0x0000000502007986 */ /* 0x000fe2000c101904 */
[----:B------:R-:W-:Y:S05]  /*01f0*/  EXIT ;  /* 0x000000000000794d */ /* 0x000fea0003800000 */
.L_x_0:
[----:B------:R-:W-:-:S00]  /*0200*/  BRA `(.L_x_0) ;  /* 0xfffffffc00fc7947 */ /* 0x000fc0000383ffff */
[----:B------:R-:W-:-:S00]  /*0210*/  NOP ;  /* 0x0000000000007918 */ /* 0x000fc00000000000 */
        /* <DEDUP_REMOVED lines=14> */
.L_x_1:


//--------------------- .nv.constant0.triton_poi_fused_mul_15 --------------------------
	.section	.nv.constant0.triton_poi_fused_mul_15,"a",@progbits
	.sectionflags	@""
	.align	4
.nv.constant0.triton_poi_fused_mul_15:
	.zero		548
